//
// Generated by NVIDIA NVVM Compiler
//
// Compiler Build ID: CL-36424714
// Cuda compilation tools, release 13.0, V13.0.88
// Based on NVVM 20.0.0
//

.version 9.0
.target sm_100
.address_size 64

	// .globl	_Z23register_bandwidth_testv

.visible .entry _Z23register_bandwidth_testv()
{


	ret;

}


// ===== COMPILED SASS (sm_100) =====

	.target	sm_100

	.elftype	@"ET_EXEC"


//--------------------- .note.nv.tkinfo           --------------------------
	.section	.note.nv.tkinfo,"",@"SHT_NOTE"
	.sectionflags	@"SHF_NOTE_NV_TKINFO"
	.tkinfo
        /*0018*/ 	.word	0x00000002
        /*0030*/ 	.string	""
        /*0030*/ 	.string	"ptxas"
        /*0030*/ 	.string	"Cuda compilation tools, release 13.0, V13.0.88"
        /*0030*/ 	.string	"Build cuda_13.0.r13.0/compiler.36424714_0"
        /*0030*/ 	.string	"-arch sm_100 -m 64 "



//--------------------- .note.nv.cuinfo           --------------------------
	.section	.note.nv.cuinfo,"",@"SHT_NOTE"
	.sectionflags	@"SHF_NOTE_NV_CUINFO"
        /*0018*/ 	.short	0x0002
        /*001a*/ 	.short	0x0064
        /*001c*/ 	.short	0x0082
	.zero		2


//--------------------- .nv.info                  --------------------------
	.section	.nv.info,"",@"SHT_CUDA_INFO"
	.align	4


	//----- nvinfo : EIATTR_REGCOUNT
	.align		4
        /*0000*/ 	.byte	0x04, 0x2f
        /*0002*/ 	.short	(.L_1 - .L_0)
	.align		4
.L_0:
        /*0004*/ 	.word	index@(_Z23register_bandwidth_testv)
        /*0008*/ 	.word	0x00000004


	//----- nvinfo : EIATTR_FRAME_SIZE
	.align		4
.L_1:
        /*000c*/ 	.byte	0x04, 0x11
        /*000e*/ 	.short	(.L_3 - .L_2)
	.align		4
.L_2:
        /*0010*/ 	.word	index@(_Z23register_bandwidth_testv)
        /*0014*/ 	.word	0x00000000


	//----- nvinfo : EIATTR_MIN_STACK_SIZE
	.align		4
.L_3:
        /*0018*/ 	.byte	0x04, 0x12
        /*001a*/ 	.short	(.L_5 - .L_4)
	.align		4
.L_4:
        /*001c*/ 	.word	index@(_Z23register_bandwidth_testv)
        /*0020*/ 	.word	0x00000000
.L_5:


//--------------------- .nv.compat                --------------------------
	.section	.nv.compat,"",@"SHT_CUDA_COMPAT_INFO"
	.align	4
        /*0000*/ 	.byte	0x02, 0x09, 0x00, 0x00, 0x02, 0x02, 0x01, 0x00, 0x02, 0x05, 0x05, 0x00, 0x03, 0x07, 0x01, 0x01
        /*0010*/ 	.byte	0x02, 0x03, 0x00, 0x00, 0x02, 0x06, 0x01, 0x00, 0x04, 0x0b, 0x08, 0x00, 0x09, 0x00, 0x00, 0x00
        /*0020*/ 	.byte	0x00, 0x00, 0x00, 0x00


//--------------------- .nv.info._Z23register_bandwidth_testv --------------------------
	.section	.nv.info._Z23register_bandwidth_testv,"",@"SHT_CUDA_INFO"
	.sectionflags	@""
	.align	4


	//----- nvinfo : EIATTR_CUDA_API_VERSION
	.align		4
        /*0000*/ 	.byte	0x04, 0x37
        /*0002*/ 	.short	(.L_7 - .L_6)
.L_6:
        /*0004*/ 	.word	0x00000082


	//----- nvinfo : EIATTR_SPARSE_MMA_MASK
	.align		4
.L_7:
        /*0008*/ 	.byte	0x03, 0x50
        /*000a*/ 	.short	0x0000


	//----- nvinfo : EIATTR_MAXREG_COUNT
	.align		4
        /*000c*/ 	.byte	0x03, 0x1b
        /*000e*/ 	.short	0x00ff


	//----- nvinfo : EIATTR_MERCURY_ISA_VERSION
	.align		4
        /*0010*/ 	.byte	0x03, 0x5f
        /*0012*/ 	.short	0x0101


	//----- nvinfo : EIATTR_VRC_CTA_INIT_COUNT
	.align		4
        /*0014*/ 	.byte	0x02, 0x4a
	.zero		1
	.zero		1


	//----- nvinfo : EIATTR_EXIT_INSTR_OFFSETS
	.align		4
        /*0018*/ 	.byte	0x04, 0x1c
        /*001a*/ 	.short	(.L_9 - .L_8)


	//   ....[0]....
.L_8:
        /*001c*/ 	.word	0x00000010


	//----- nvinfo : EIATTR_SW_WAR
	.align		4
.L_9:
        /*0020*/ 	.byte	0x04, 0x36
        /*0022*/ 	.short	(.L_11 - .L_10)
.L_10:
        /*0024*/ 	.word	0x00000008
.L_11:


//--------------------- .nv.callgraph             --------------------------
	.section	.nv.callgraph,"",@"SHT_CUDA_CALLGRAPH"
	.align	4
	.sectionentsize	8
	.align		4
        /*0000*/ 	.word	0x00000000
	.align		4
        /*0004*/ 	.word	0xffffffff
	.align		4
        /*0008*/ 	.word	0x00000000
	.align		4
        /*000c*/ 	.word	0xfffffffe
	.align		4
        /*0010*/ 	.word	0x00000000
	.align		4
        /*0014*/ 	.word	0xfffffffd
	.align		4
        /*0018*/ 	.word	0x00000000
	.align		4
        /*001c*/ 	.word	0xfffffffc


//--------------------- .text._Z23register_bandwidth_testv --------------------------
	.section	.text._Z23register_bandwidth_testv,"ax",@progbits
	.align	128
        .global         _Z23register_bandwidth_testv
        .type           _Z23register_bandwidth_testv,@function
        .size           _Z23register_bandwidth_testv,(.L_x_1 - _Z23register_bandwidth_testv)
        .other          _Z23register_bandwidth_testv,@"STO_CUDA_ENTRY STV_DEFAULT"
_Z23register_bandwidth_testv:
.text._Z23register_bandwidth_testv:
[----:B------:R-:W-:Y:S01]  /*0000*/  LDC R1, c[0x0][0x37c] ;  /* 0x0000df00ff017b82 */ /* 0x000fe20000000800 */
[----:B------:R-:W-:Y:S05]  /*0010*/  EXIT ;  /* 0x000000000000794d */ /* 0x000fea0003800000 */
.L_x_0:
[----:B------:R-:W-:-:S00]  /*0020*/  BRA `(.L_x_0) ;  /* 0xfffffffc00fc7947 */ /* 0x000fc0000383ffff */
[----:B------:R-:W-:-:S00]  /*0030*/  NOP ;  /* 0x0000000000007918 */ /* 0x000fc00000000000 */
        /* <DEDUP_REMOVED lines=12> */
.L_x_1:


//--------------------- .nv.shared.reserved.0     --------------------------
	.section	.nv.shared.reserved.0,"aw",@nobits
	.weak		__nv_reservedSMEM_offset_0_alias
	.size		__nv_reservedSMEM_offset_0_alias, 0, 64
	.other		__nv_reservedSMEM_offset_0_alias,@"STO_CUDA_RESERVED_SHARED STV_DEFAULT"
__nv_reservedSMEM_offset_0_alias:
	.zero		0
	.zero		64


//--------------------- .nv.constant0._Z23register_bandwidth_testv --------------------------
	.section	.nv.constant0._Z23register_bandwidth_testv,"a",@progbits
	.sectionflags	@""
	.align	4
.nv.constant0._Z23register_bandwidth_testv:
	.zero		896


//--------------------- SYMBOLS --------------------------

	.type		.nv.reservedSmem.offset0,@object
	.size		.nv.reservedSmem.offset0,0x4
